//
// Generated by NVIDIA NVVM Compiler
//
// Compiler Build ID: CL-36424714
// Cuda compilation tools, release 13.0, V13.0.88
// Based on NVVM 20.0.0
//

.version 9.0
.target sm_100
.address_size 64

	// .globl	_Z4convPdS_S_iiii

.visible .entry _Z4convPdS_S_iiii(
	.param .u64 .ptr .align 1 _Z4convPdS_S_iiii_param_0,
	.param .u64 .ptr .align 1 _Z4convPdS_S_iiii_param_1,
	.param .u64 .ptr .align 1 _Z4convPdS_S_iiii_param_2,
	.param .u32 _Z4convPdS_S_iiii_param_3,
	.param .u32 _Z4convPdS_S_iiii_param_4,
	.param .u32 _Z4convPdS_S_iiii_param_5,
	.param .u32 _Z4convPdS_S_iiii_param_6
)
{
	.reg .pred 	%p<12>;
	.reg .b32 	%r<77>;
	.reg .b64 	%rd<47>;
	.reg .b64 	%fd<71>;

	ld.param.u64 	%rd4, [_Z4convPdS_S_iiii_param_0];
	ld.param.u64 	%rd5, [_Z4convPdS_S_iiii_param_1];
	ld.param.u64 	%rd3, [_Z4convPdS_S_iiii_param_2];
	ld.param.u32 	%r29, [_Z4convPdS_S_iiii_param_3];
	ld.param.u32 	%r30, [_Z4convPdS_S_iiii_param_4];
	ld.param.u32 	%r27, [_Z4convPdS_S_iiii_param_5];
	ld.param.u32 	%r28, [_Z4convPdS_S_iiii_param_6];
	cvta.to.global.u64 	%rd1, %rd5;
	cvta.to.global.u64 	%rd2, %rd4;
	mov.u32 	%r31, %tid.x;
	mov.u32 	%r32, %ctaid.x;
	mov.u32 	%r33, %ntid.x;
	mad.lo.s32 	%r1, %r32, %r33, %r31;
	add.s32 	%r34, %r29, %r27;
	add.s32 	%r35, %r34, -1;
	add.s32 	%r36, %r30, %r28;
	add.s32 	%r2, %r36, -1;
	mul.lo.s32 	%r37, %r2, %r35;
	setp.ge.s32 	%p1, %r1, %r37;
	@%p1 bra 	$L__BB0_17;
	div.s32 	%r3, %r1, %r2;
	mul.lo.s32 	%r38, %r3, %r2;
	sub.s32 	%r4, %r1, %r38;
	sub.s32 	%r39, %r3, %r27;
	max.s32 	%r74, %r39, -1;
	setp.ge.s32 	%p2, %r74, %r3;
	mov.f64 	%fd67, 0d0000000000000000;
	@%p2 bra 	$L__BB0_16;
	sub.s32 	%r40, %r4, %r28;
	max.s32 	%r6, %r40, -1;
	sub.s32 	%r41, %r4, %r6;
	and.b32  	%r7, %r41, 7;
	add.s32 	%r8, %r7, -1;
	and.b32  	%r9, %r41, 3;
	sub.s32 	%r10, %r6, %r4;
	and.b32  	%r11, %r41, -8;
	and.b32  	%r12, %r41, 1;
	mov.f64 	%fd67, 0d0000000000000000;
	bra.uni 	$L__BB0_12;
$L__BB0_3:
	setp.eq.s32 	%p6, %r7, 0;
	@%p6 bra 	$L__BB0_11;
	setp.lt.u32 	%p7, %r8, 3;
	@%p7 bra 	$L__BB0_6;
	add.s32 	%r54, %r75, %r20;
	add.s32 	%r55, %r54, 1;
	mul.wide.u32 	%rd24, %r55, 8;
	add.s64 	%rd25, %rd2, %rd24;
	ld.global.f64 	%fd42, [%rd25];
	not.b32 	%r56, %r75;
	add.s32 	%r57, %r21, %r56;
	mul.wide.s32 	%rd26, %r57, 8;
	add.s64 	%rd27, %rd1, %rd26;
	ld.global.f64 	%fd43, [%rd27];
	fma.rn.f64 	%fd44, %fd42, %fd43, %fd67;
	add.s32 	%r58, %r54, 2;
	mul.wide.u32 	%rd28, %r58, 8;
	add.s64 	%rd29, %rd2, %rd28;
	ld.global.f64 	%fd45, [%rd29];
	ld.global.f64 	%fd46, [%rd27+-8];
	fma.rn.f64 	%fd47, %fd45, %fd46, %fd44;
	add.s32 	%r59, %r54, 3;
	mul.wide.u32 	%rd30, %r59, 8;
	add.s64 	%rd31, %rd2, %rd30;
	ld.global.f64 	%fd48, [%rd31];
	ld.global.f64 	%fd49, [%rd27+-16];
	fma.rn.f64 	%fd50, %fd48, %fd49, %fd47;
	add.s32 	%r75, %r75, 4;
	add.s32 	%r60, %r54, 4;
	mul.wide.u32 	%rd32, %r60, 8;
	add.s64 	%rd33, %rd2, %rd32;
	ld.global.f64 	%fd51, [%rd33];
	ld.global.f64 	%fd52, [%rd27+-24];
	fma.rn.f64 	%fd67, %fd51, %fd52, %fd50;
$L__BB0_6:
	setp.eq.s32 	%p8, %r9, 0;
	@%p8 bra 	$L__BB0_11;
	setp.eq.s32 	%p9, %r9, 1;
	@%p9 bra 	$L__BB0_9;
	add.s32 	%r61, %r75, %r20;
	add.s32 	%r62, %r61, 1;
	mul.wide.u32 	%rd34, %r62, 8;
	add.s64 	%rd35, %rd2, %rd34;
	ld.global.f64 	%fd54, [%rd35];
	not.b32 	%r63, %r75;
	add.s32 	%r64, %r21, %r63;
	mul.wide.s32 	%rd36, %r64, 8;
	add.s64 	%rd37, %rd1, %rd36;
	ld.global.f64 	%fd55, [%rd37];
	fma.rn.f64 	%fd56, %fd54, %fd55, %fd67;
	add.s32 	%r75, %r75, 2;
	add.s32 	%r65, %r61, 2;
	mul.wide.u32 	%rd38, %r65, 8;
	add.s64 	%rd39, %rd2, %rd38;
	ld.global.f64 	%fd57, [%rd39];
	ld.global.f64 	%fd58, [%rd37+-8];
	fma.rn.f64 	%fd67, %fd57, %fd58, %fd56;
$L__BB0_9:
	setp.eq.s32 	%p10, %r12, 0;
	@%p10 bra 	$L__BB0_11;
	add.s32 	%r66, %r75, %r20;
	add.s32 	%r67, %r66, 1;
	mul.wide.u32 	%rd40, %r67, 8;
	add.s64 	%rd41, %rd2, %rd40;
	ld.global.f64 	%fd59, [%rd41];
	not.b32 	%r68, %r75;
	add.s32 	%r69, %r21, %r68;
	mul.wide.s32 	%rd42, %r69, 8;
	add.s64 	%rd43, %rd1, %rd42;
	ld.global.f64 	%fd60, [%rd43];
	fma.rn.f64 	%fd67, %fd59, %fd60, %fd67;
$L__BB0_11:
	setp.eq.s32 	%p11, %r3, %r74;
	@%p11 bra 	$L__BB0_16;
$L__BB0_12:
	setp.ge.s32 	%p3, %r6, %r4;
	add.s32 	%r74, %r74, 1;
	@%p3 bra 	$L__BB0_11;
	setp.gt.u32 	%p4, %r10, -8;
	mul.lo.s32 	%r20, %r74, 3550;
	sub.s32 	%r42, %r3, %r74;
	mad.lo.s32 	%r21, %r42, 150, %r4;
	mov.u32 	%r75, %r6;
	@%p4 bra 	$L__BB0_3;
	add.s32 	%r22, %r20, 1;
	mov.b32 	%r76, 0;
	mov.u32 	%r75, %r6;
$L__BB0_15:
	.pragma "nounroll";
	add.s32 	%r44, %r75, %r22;
	mul.wide.u32 	%rd6, %r44, 8;
	add.s64 	%rd7, %rd2, %rd6;
	ld.global.f64 	%fd18, [%rd7];
	not.b32 	%r45, %r75;
	add.s32 	%r46, %r21, %r45;
	mul.wide.s32 	%rd8, %r46, 8;
	add.s64 	%rd9, %rd1, %rd8;
	ld.global.f64 	%fd19, [%rd9];
	fma.rn.f64 	%fd20, %fd18, %fd19, %fd67;
	add.s32 	%r47, %r44, 1;
	mul.wide.u32 	%rd10, %r47, 8;
	add.s64 	%rd11, %rd2, %rd10;
	ld.global.f64 	%fd21, [%rd11];
	ld.global.f64 	%fd22, [%rd9+-8];
	fma.rn.f64 	%fd23, %fd21, %fd22, %fd20;
	add.s32 	%r48, %r44, 2;
	mul.wide.u32 	%rd12, %r48, 8;
	add.s64 	%rd13, %rd2, %rd12;
	ld.global.f64 	%fd24, [%rd13];
	ld.global.f64 	%fd25, [%rd9+-16];
	fma.rn.f64 	%fd26, %fd24, %fd25, %fd23;
	add.s32 	%r49, %r44, 3;
	mul.wide.u32 	%rd14, %r49, 8;
	add.s64 	%rd15, %rd2, %rd14;
	ld.global.f64 	%fd27, [%rd15];
	ld.global.f64 	%fd28, [%rd9+-24];
	fma.rn.f64 	%fd29, %fd27, %fd28, %fd26;
	add.s32 	%r50, %r44, 4;
	mul.wide.u32 	%rd16, %r50, 8;
	add.s64 	%rd17, %rd2, %rd16;
	ld.global.f64 	%fd30, [%rd17];
	ld.global.f64 	%fd31, [%rd9+-32];
	fma.rn.f64 	%fd32, %fd30, %fd31, %fd29;
	add.s32 	%r51, %r44, 5;
	mul.wide.u32 	%rd18, %r51, 8;
	add.s64 	%rd19, %rd2, %rd18;
	ld.global.f64 	%fd33, [%rd19];
	ld.global.f64 	%fd34, [%rd9+-40];
	fma.rn.f64 	%fd35, %fd33, %fd34, %fd32;
	add.s32 	%r52, %r44, 6;
	mul.wide.u32 	%rd20, %r52, 8;
	add.s64 	%rd21, %rd2, %rd20;
	ld.global.f64 	%fd36, [%rd21];
	ld.global.f64 	%fd37, [%rd9+-48];
	fma.rn.f64 	%fd38, %fd36, %fd37, %fd35;
	add.s32 	%r75, %r75, 8;
	add.s32 	%r53, %r75, %r20;
	mul.wide.u32 	%rd22, %r53, 8;
	add.s64 	%rd23, %rd2, %rd22;
	ld.global.f64 	%fd39, [%rd23];
	ld.global.f64 	%fd40, [%rd9+-56];
	fma.rn.f64 	%fd67, %fd39, %fd40, %fd38;
	add.s32 	%r76, %r76, 8;
	setp.eq.s32 	%p5, %r76, %r11;
	@%p5 bra 	$L__BB0_3;
	bra.uni 	$L__BB0_15;
$L__BB0_16:
	mad.lo.s32 	%r70, %r3, 3550, %r4;
	cvta.to.global.u64 	%rd44, %rd3;
	mul.wide.s32 	%rd45, %r70, 8;
	add.s64 	%rd46, %rd44, %rd45;
	st.global.f64 	[%rd46], %fd67;
$L__BB0_17:
	ret;

}


// ===== COMPILED SASS (sm_100) =====

	.target	sm_100

	.elftype	@"ET_EXEC"


//--------------------- .note.nv.tkinfo           --------------------------
	.section	.note.nv.tkinfo,"",@"SHT_NOTE"
	.sectionflags	@"SHF_NOTE_NV_TKINFO"
	.tkinfo
        /*0018*/ 	.word	0x00000002
        /*0030*/ 	.string	""
        /*0030*/ 	.string	"ptxas"
        /*0030*/ 	.string	"Cuda compilation tools, release 13.0, V13.0.88"
        /*0030*/ 	.string	"Build cuda_13.0.r13.0/compiler.36424714_0"
        /*0030*/ 	.string	"-arch sm_100 -m 64 "



//--------------------- .note.nv.cuinfo           --------------------------
	.section	.note.nv.cuinfo,"",@"SHT_NOTE"
	.sectionflags	@"SHF_NOTE_NV_CUINFO"
        /*0018*/ 	.short	0x0002
        /*001a*/ 	.short	0x0064
        /*001c*/ 	.short	0x0082
	.zero		2


//--------------------- .nv.info                  --------------------------
	.section	.nv.info,"",@"SHT_CUDA_INFO"
	.align	4


	//----- nvinfo : EIATTR_REGCOUNT
	.align		4
        /*0000*/ 	.byte	0x04, 0x2f
        /*0002*/ 	.short	(.L_1 - .L_0)
	.align		4
.L_0:
        /*0004*/ 	.word	index@(_Z4convPdS_S_iiii)
        /*0008*/ 	.word	0x00000020


	//----- nvinfo : EIATTR_FRAME_SIZE
	.align		4
.L_1:
        /*000c*/ 	.byte	0x04, 0x11
        /*000e*/ 	.short	(.L_3 - .L_2)
	.align		4
.L_2:
        /*0010*/ 	.word	index@(_Z4convPdS_S_iiii)
        /*0014*/ 	.word	0x00000000


	//----- nvinfo : EIATTR_MIN_STACK_SIZE
	.align		4
.L_3:
        /*0018*/ 	.byte	0x04, 0x12
        /*001a*/ 	.short	(.L_5 - .L_4)
	.align		4
.L_4:
        /*001c*/ 	.word	index@(_Z4convPdS_S_iiii)
        /*0020*/ 	.word	0x00000000
.L_5:


//--------------------- .nv.compat                --------------------------
	.section	.nv.compat,"",@"SHT_CUDA_COMPAT_INFO"
	.align	4
        /*0000*/ 	.byte	0x02, 0x09, 0x00, 0x00, 0x02, 0x02, 0x01, 0x00, 0x02, 0x05, 0x05, 0x00, 0x03, 0x07, 0x01, 0x01
        /*0010*/ 	.byte	0x02, 0x03, 0x00, 0x00, 0x02, 0x06, 0x01, 0x00, 0x04, 0x0b, 0x08, 0x00, 0x01, 0x00, 0x00, 0x00
        /*0020*/ 	.byte	0x00, 0x00, 0x00, 0x00


//--------------------- .nv.info._Z4convPdS_S_iiii --------------------------
	.section	.nv.info._Z4convPdS_S_iiii,"",@"SHT_CUDA_INFO"
	.sectionflags	@""
	.align	4


	//----- nvinfo : EIATTR_CUDA_API_VERSION
	.align		4
        /*0000*/ 	.byte	0x04, 0x37
        /*0002*/ 	.short	(.L_7 - .L_6)
.L_6:
        /*0004*/ 	.word	0x00000082


	//----- nvinfo : EIATTR_KPARAM_INFO
	.align		4
.L_7:
        /*0008*/ 	.byte	0x04, 0x17
        /*000a*/ 	.short	(.L_9 - .L_8)
.L_8:
        /*000c*/ 	.word	0x00000000
        /*0010*/ 	.short	0x0006
        /*0012*/ 	.short	0x0024
        /*0014*/ 	.byte	0x00, 0xf0, 0x11, 0x00


	//----- nvinfo : EIATTR_KPARAM_INFO
	.align		4
.L_9:
        /*0018*/ 	.byte	0x04, 0x17
        /*001a*/ 	.short	(.L_11 - .L_10)
.L_10:
        /*001c*/ 	.word	0x00000000
        /*0020*/ 	.short	0x0005
        /*0022*/ 	.short	0x0020
        /*0024*/ 	.byte	0x00, 0xf0, 0x11, 0x00


	//----- nvinfo : EIATTR_KPARAM_INFO
	.align		4
.L_11:
        /*0028*/ 	.byte	0x04, 0x17
        /*002a*/ 	.short	(.L_13 - .L_12)
.L_12:
        /*002c*/ 	.word	0x00000000
        /*0030*/ 	.short	0x0004
        /*0032*/ 	.short	0x001c
        /*0034*/ 	.byte	0x00, 0xf0, 0x11, 0x00


	//----- nvinfo : EIATTR_KPARAM_INFO
	.align		4
.L_13:
        /*0038*/ 	.byte	0x04, 0x17
        /*003a*/ 	.short	(.L_15 - .L_14)
.L_14:
        /*003c*/ 	.word	0x00000000
        /*0040*/ 	.short	0x0003
        /*0042*/ 	.short	0x0018
        /*0044*/ 	.byte	0x00, 0xf0, 0x11, 0x00


	//----- nvinfo : EIATTR_KPARAM_INFO
	.align		4
.L_15:
        /*0048*/ 	.byte	0x04, 0x17
        /*004a*/ 	.short	(.L_17 - .L_16)
.L_16:
        /*004c*/ 	.word	0x00000000
        /*0050*/ 	.short	0x0002
        /*0052*/ 	.short	0x0010
        /*0054*/ 	.byte	0x00, 0xf5, 0x21, 0x00


	//----- nvinfo : EIATTR_KPARAM_INFO
	.align		4
.L_17:
        /*0058*/ 	.byte	0x04, 0x17
        /*005a*/ 	.short	(.L_19 - .L_18)
.L_18:
        /*005c*/ 	.word	0x00000000
        /*0060*/ 	.short	0x0001
        /*0062*/ 	.short	0x0008
        /*0064*/ 	.byte	0x00, 0xf5, 0x21, 0x00


	//----- nvinfo : EIATTR_KPARAM_INFO
	.align		4
.L_19:
        /*0068*/ 	.byte	0x04, 0x17
        /*006a*/ 	.short	(.L_21 - .L_20)
.L_20:
        /*006c*/ 	.word	0x00000000
        /*0070*/ 	.short	0x0000
        /*0072*/ 	.short	0x0000
        /*0074*/ 	.byte	0x00, 0xf5, 0x21, 0x00


	//----- nvinfo : EIATTR_SPARSE_MMA_MASK
	.align		4
.L_21:
        /*0078*/ 	.byte	0x03, 0x50
        /*007a*/ 	.short	0x0000


	//----- nvinfo : EIATTR_MAXREG_COUNT
	.align		4
        /*007c*/ 	.byte	0x03, 0x1b
        /*007e*/ 	.short	0x00ff


	//----- nvinfo : EIATTR_MERCURY_ISA_VERSION
	.align		4
        /*0080*/ 	.byte	0x03, 0x5f
        /*0082*/ 	.short	0x0101


	//----- nvinfo : EIATTR_VRC_CTA_INIT_COUNT
	.align		4
        /*0084*/ 	.byte	0x02, 0x4a
	.zero		1
	.zero		1


	//----- nvinfo : EIATTR_EXIT_INSTR_OFFSETS
	.align		4
        /*0088*/ 	.byte	0x04, 0x1c
        /*008a*/ 	.short	(.L_23 - .L_22)


	//   ....[0]....
.L_22:
        /*008c*/ 	.word	0x000000b0


	//   ....[1]....
        /*0090*/ 	.word	0x00000be0


	//----- nvinfo : EIATTR_CRS_STACK_SIZE
	.align		4
.L_23:
        /*0094*/ 	.byte	0x04, 0x1e
        /*0096*/ 	.short	(.L_25 - .L_24)
.L_24:
        /*0098*/ 	.word	0x00000000


	//----- nvinfo : EIATTR_CBANK_PARAM_SIZE
	.align		4
.L_25:
        /*009c*/ 	.byte	0x03, 0x19
        /*009e*/ 	.short	0x0028


	//----- nvinfo : EIATTR_PARAM_CBANK
	.align		4
        /*00a0*/ 	.byte	0x04, 0x0a
        /*00a2*/ 	.short	(.L_27 - .L_26)
	.align		4
.L_26:
        /*00a4*/ 	.word	index@(.nv.constant0._Z4convPdS_S_iiii)
        /*00a8*/ 	.short	0x0380
        /*00aa*/ 	.short	0x0028


	//----- nvinfo : EIATTR_SW_WAR
	.align		4
.L_27:
        /*00ac*/ 	.byte	0x04, 0x36
        /*00ae*/ 	.short	(.L_29 - .L_28)
.L_28:
        /*00b0*/ 	.word	0x00000008
.L_29:


//--------------------- .nv.callgraph             --------------------------
	.section	.nv.callgraph,"",@"SHT_CUDA_CALLGRAPH"
	.align	4
	.sectionentsize	8
	.align		4
        /*0000*/ 	.word	0x00000000
	.align		4
        /*0004*/ 	.word	0xffffffff
	.align		4
        /*0008*/ 	.word	0x00000000
	.align		4
        /*000c*/ 	.word	0xfffffffe
	.align		4
        /*0010*/ 	.word	0x00000000
	.align		4
        /*0014*/ 	.word	0xfffffffd
	.align		4
        /*0018*/ 	.word	0x00000000
	.align		4
        /*001c*/ 	.word	0xfffffffc


//--------------------- .text._Z4convPdS_S_iiii   --------------------------
	.section	.text._Z4convPdS_S_iiii,"ax",@progbits
	.align	128
        .global         _Z4convPdS_S_iiii
        .type           _Z4convPdS_S_iiii,@function
        .size           _Z4convPdS_S_iiii,(.L_x_11 - _Z4convPdS_S_iiii)
        .other          _Z4convPdS_S_iiii,@"STO_CUDA_ENTRY STV_DEFAULT"
_Z4convPdS_S_iiii:
.text._Z4convPdS_S_iiii:
[----:B------:R-:W-:Y:S01]  /*0000*/  LDC R1, c[0x0][0x37c] ;  /* 0x0000df00ff017b82 */ /* 0x000fe20000000800 */
[----:B------:R-:W0:Y:S07]  /*0010*/  S2R R7, SR_TID.X ;  /* 0x0000000000077919 */ /* 0x000e2e0000002100 */
[----:B------:R-:W1:Y:S08]  /*0020*/  LDC.64 R8, c[0x0][0x398] ;  /* 0x0000e600ff087b82 */ /* 0x000e700000000a00 */
[----:B------:R-:W1:Y:S08]  /*0030*/  LDC.64 R4, c[0x0][0x3a0] ;  /* 0x0000e800ff047b82 */ /* 0x000e700000000a00 */
[----:B------:R-:W0:Y:S08]  /*0040*/  S2UR UR4, SR_CTAID.X ;  /* 0x00000000000479c3 */ /* 0x000e300000002500 */
[----:B------:R-:W0:Y:S01]  /*0050*/  LDC R2, c[0x0][0x360] ;  /* 0x0000d800ff027b82 */ /* 0x000e220000000800 */
[----:B-1----:R-:W-:-:S02]  /*0060*/  IADD3 R3, PT, PT, R8, -0x1, R4 ;  /* 0xffffffff08037810 */ /* 0x002fc40007ffe004 */
[----:B------:R-:W-:Y:S01]  /*0070*/  IADD3 R0, PT, PT, R9, -0x1, R5 ;  /* 0xffffffff09007810 */ /* 0x000fe20007ffe005 */
[----:B0-----:R-:W-:-:S04]  /*0080*/  IMAD R7, R2, UR4, R7 ;  /* 0x0000000402077c24 */ /* 0x001fc8000f8e0207 */
[----:B------:R-:W-:-:S05]  /*0090*/  IMAD R2, R3, R0, RZ ;  /* 0x0000000003027224 */ /* 0x000fca00078e02ff */
[----:B------:R-:W-:-:S13]  /*00a0*/  ISETP.GE.AND P0, PT, R7, R2, PT ;  /* 0x000000020700720c */ /* 0x000fda0003f06270 */
[----:B------:R-:W-:Y:S05]  /*00b0*/  @P0 EXIT ;  /* 0x000000000000094d */ /* 0x000fea0003800000 */
[-C--:B------:R-:W-:Y:S01]  /*00c0*/  IABS R9, R0.reuse ;  /* 0x0000000000097213 */ /* 0x080fe20000000000 */
[----:B------:R-:W0:Y:S01]  /*00d0*/  LDCU.64 UR4, c[0x0][0x358] ;  /* 0x00006b00ff0477ac */ /* 0x000e220008000a00 */
[----:B------:R-:W-:Y:S01]  /*00e0*/  IABS R10, R7 ;  /* 0x00000007000a7213 */ /* 0x000fe20000000000 */
[----:B------:R-:W-:Y:S01]  /*00f0*/  BSSY.RECONVERGENT B1, `(.L_x_0) ;  /* 0x00000aa000017945 */ /* 0x000fe20003800200 */
[----:B------:R-:W1:Y:S01]  /*0100*/  I2F.RP R6, R9 ;  /* 0x0000000900067306 */ /* 0x000e620000209400 */
[----:B------:R-:W-:Y:S02]  /*0110*/  IABS R12, R0 ;  /* 0x00000000000c7213 */ /* 0x000fe40000000000 */
[----:B------:R-:W-:-:S05]  /*0120*/  CS2R R20, SRZ ;  /* 0x0000000000147805 */ /* 0x000fca000001ff00 */
[----:B-1----:R-:W1:Y:S02]  /*0130*/  MUFU.RCP R6, R6 ;  /* 0x0000000600067308 */ /* 0x002e640000001000 */
[----:B-1----:R-:W-:Y:S01]  /*0140*/  IADD3 R2, PT, PT, R6, 0xffffffe, RZ ;  /* 0x0ffffffe06027810 */ /* 0x002fe20007ffe0ff */
[----:B------:R-:W-:-:S05]  /*0150*/  IMAD.MOV R6, RZ, RZ, -R12 ;  /* 0x000000ffff067224 */ /* 0x000fca00078e0a0c */
[----:B------:R1:W2:Y:S02]  /*0160*/  F2I.FTZ.U32.TRUNC.NTZ R3, R2 ;  /* 0x0000000200037305 */ /* 0x0002a4000021f000 */
[----:B-1----:R-:W-:Y:S01]  /*0170*/  HFMA2 R2, -RZ, RZ, 0, 0 ;  /* 0x00000000ff027431 */ /* 0x002fe200000001ff */
[----:B--2---:R-:W-:-:S05]  /*0180*/  IADD3 R8, PT, PT, RZ, -R3, RZ ;  /* 0x80000003ff087210 */ /* 0x004fca0007ffe0ff */
[----:B------:R-:W-:Y:S02]  /*0190*/  IMAD R11, R8, R9, RZ ;  /* 0x00000009080b7224 */ /* 0x000fe400078e02ff */
[----:B------:R-:W-:Y:S02]  /*01a0*/  IMAD.MOV.U32 R8, RZ, RZ, R10 ;  /* 0x000000ffff087224 */ /* 0x000fe400078e000a */
[----:B------:R-:W-:-:S06]  /*01b0*/  IMAD.HI.U32 R3, R3, R11, R2 ;  /* 0x0000000b03037227 */ /* 0x000fcc00078e0002 */
[----:B------:R-:W-:-:S04]  /*01c0*/  IMAD.HI.U32 R3, R3, R8, RZ ;  /* 0x0000000803037227 */ /* 0x000fc800078e00ff */
[----:B------:R-:W-:-:S05]  /*01d0*/  IMAD R2, R3, R6, R8 ;  /* 0x0000000603027224 */ /* 0x000fca00078e0208 */
[----:B------:R-:W-:-:S13]  /*01e0*/  ISETP.GT.U32.AND P1, PT, R9, R2, PT ;  /* 0x000000020900720c */ /* 0x000fda0003f24070 */
[-C--:B------:R-:W-:Y:S01]  /*01f0*/  @!P1 IADD3 R2, PT, PT, R2, -R9.reuse, RZ ;  /* 0x8000000902029210 */ /* 0x080fe20007ffe0ff */
[----:B------:R-:W-:Y:S01]  /*0200*/  @!P1 VIADD R3, R3, 0x1 ;  /* 0x0000000103039836 */ /* 0x000fe20000000000 */
[----:B------:R-:W-:Y:S02]  /*0210*/  ISETP.NE.AND P1, PT, R0, RZ, PT ;  /* 0x000000ff0000720c */ /* 0x000fe40003f25270 */
[----:B------:R-:W-:Y:S02]  /*0220*/  ISETP.GE.U32.AND P0, PT, R2, R9, PT ;  /* 0x000000090200720c */ /* 0x000fe40003f06070 */
[----:B------:R-:W-:-:S04]  /*0230*/  LOP3.LUT R2, R7, R0, RZ, 0x3c, !PT ;  /* 0x0000000007027212 */ /* 0x000fc800078e3cff */
[----:B------:R-:W-:-:S07]  /*0240*/  ISETP.GE.AND P2, PT, R2, RZ, PT ;  /* 0x000000ff0200720c */ /* 0x000fce0003f46270 */
[----:B------:R-:W-:-:S06]  /*0250*/  @P0 IADD3 R3, PT, PT, R3, 0x1, RZ ;  /* 0x0000000103030810 */ /* 0x000fcc0007ffe0ff */
[----:B------:R-:W-:Y:S01]  /*0260*/  @!P2 IMAD.MOV R3, RZ, RZ, -R3 ;  /* 0x000000ffff03a224 */ /* 0x000fe200078e0a03 */
[----:B------:R-:W-:-:S04]  /*0270*/  @!P1 LOP3.LUT R3, RZ, R0, RZ, 0x33, !PT ;  /* 0x00000000ff039212 */ /* 0x000fc800078e33ff */
[C---:B------:R-:W-:Y:S02]  /*0280*/  VIADDMNMX R8, R3.reuse, -R4, 0xffffffff, !PT ;  /* 0xffffffff03087446 */ /* 0x040fe40007800904 */
[----:B------:R-:W-:Y:S02]  /*0290*/  IADD3 R2, PT, PT, -R3, RZ, RZ ;  /* 0x000000ff03027210 */ /* 0x000fe40007ffe1ff */
[----:B------:R-:W-:-:S03]  /*02a0*/  ISETP.GE.AND P0, PT, R8, R3, PT ;  /* 0x000000030800720c */ /* 0x000fc60003f06270 */
[----:B------:R-:W-:-:S10]  /*02b0*/  IMAD R0, R0, R2, R7 ;  /* 0x0000000200007224 */ /* 0x000fd400078e0207 */
[----:B0-----:R-:W-:Y:S05]  /*02c0*/  @P0 BRA `(.L_x_1) ;  /* 0x0000000800300947 */ /* 0x001fea0003800000 */
[C---:B------:R-:W-:Y:S02]  /*02d0*/  VIADDMNMX R5, R0.reuse, -R5, 0xffffffff, !PT ;  /* 0xffffffff00057446 */ /* 0x040fe40007800905 */
[----:B------:R-:W-:Y:S02]  /*02e0*/  CS2R R20, SRZ ;  /* 0x0000000000147805 */ /* 0x000fe4000001ff00 */
[C---:B------:R-:W-:Y:S01]  /*02f0*/  IADD3 R7, PT, PT, -R0.reuse, R5, RZ ;  /* 0x0000000500077210 */ /* 0x040fe20007ffe1ff */
[----:B------:R-:W-:-:S03]  /*0300*/  IMAD.IADD R4, R0, 0x1, -R5 ;  /* 0x0000000100047824 */ /* 0x000fc600078e0a05 */
[----:B------:R-:W-:Y:S02]  /*0310*/  ISETP.GT.U32.AND P1, PT, R7, -0x8, PT ;  /* 0xfffffff80700780c */ /* 0x000fe40003f24070 */
[C---:B------:R-:W-:Y:S02]  /*0320*/  LOP3.LUT R6, R4.reuse, 0x7, RZ, 0xc0, !PT ;  /* 0x0000000704067812 */ /* 0x040fe400078ec0ff */
[C---:B------:R-:W-:Y:S02]  /*0330*/  LOP3.LUT R7, R4.reuse, 0x3, RZ, 0xc0, !PT ;  /* 0x0000000304077812 */ /* 0x040fe400078ec0ff */
[----:B------:R-:W-:Y:S01]  /*0340*/  LOP3.LUT R9, R4, 0xfffffff8, RZ, 0xc0, !PT ;  /* 0xfffffff804097812 */ /* 0x000fe200078ec0ff */
[----:B------:R-:W-:-:S05]  /*0350*/  VIADD R2, R6, 0xffffffff ;  /* 0xffffffff06027836 */ /* 0x000fca0000000000 */
[----:B------:R-:W-:-:S13]  /*0360*/  ISETP.GE.U32.AND P0, PT, R2, 0x3, PT ;  /* 0x000000030200780c */ /* 0x000fda0003f06070 */
.L_x_9:
[----:B------:R-:W-:Y:S01]  /*0370*/  ISETP.GE.AND P2, PT, R5, R0, PT ;  /* 0x000000000500720c */ /* 0x000fe20003f46270 */
[----:B------:R-:W-:Y:S01]  /*0380*/  BSSY.RECONVERGENT B0, `(.L_x_2) ;  /* 0x000007e000007945 */ /* 0x000fe20003800200 */
[----:B------:R-:W-:-:S11]  /*0390*/  IADD3 R8, PT, PT, R8, 0x1, RZ ;  /* 0x0000000108087810 */ /* 0x000fd60007ffe0ff */
[----:B------:R-:W-:Y:S05]  /*03a0*/  @P2 BRA `(.L_x_3) ;  /* 0x0000000400ec2947 */ /* 0x000fea0003800000 */
[----:B------:R-:W-:Y:S01]  /*03b0*/  IMAD.IADD R11, R3, 0x1, -R8 ;  /* 0x00000001030b7824 */ /* 0x000fe200078e0a08 */
[----:B------:R-:W-:Y:S01]  /*03c0*/  BSSY.RECONVERGENT B2, `(.L_x_4) ;  /* 0x000003a000027945 */ /* 0x000fe20003800200 */
[----:B------:R-:W-:Y:S02]  /*03d0*/  ISETP.NE.AND P3, PT, R6, RZ, PT ;  /* 0x000000ff0600720c */ /* 0x000fe40003f65270 */
[----:B------:R-:W-:Y:S01]  /*03e0*/  MOV R25, R5 ;  /* 0x0000000500197202 */ /* 0x000fe20000000f00 */
[----:B------:R-:W-:Y:S01]  /*03f0*/  IMAD R24, R11, 0x96, R0 ;  /* 0x000000960b187824 */ /* 0x000fe200078e0200 */
[----:B------:R-:W-:Y:S09]  /*0400*/  @P1 BRA `(.L_x_5) ;  /* 0x0000000000d41947 */ /* 0x000ff20003800000 */
[----:B------:R-:W-:Y:S01]  /*0410*/  IMAD R2, R8, 0xdde, RZ ;  /* 0x00000dde08027824 */ /* 0x000fe200078e02ff */
[----:B------:R-:W-:Y:S01]  /*0420*/  MOV R25, R5 ;  /* 0x0000000500197202 */ /* 0x000fe20000000f00 */
[----:B------:R-:W-:Y:S02]  /*0430*/  IMAD.MOV.U32 R26, RZ, RZ, RZ ;  /* 0x000000ffff1a7224 */ /* 0x000fe400078e00ff */
[----:B------:R-:W-:-:S07]  /*0440*/  VIADD R2, R2, 0x1 ;  /* 0x0000000102027836 */ /* 0x000fce0000000000 */
.L_x_6:
[----:B------:R-:W0:Y:S01]  /*0450*/  LDC.64 R10, c[0x0][0x380] ;  /* 0x0000e000ff0a7b82 */ /* 0x000e220000000a00 */
[-C--:B------:R-:W-:Y:S02]  /*0460*/  LOP3.LUT R15, RZ, R25.reuse, RZ, 0x33, !PT ;  /* 0x00000019ff0f7212 */ /* 0x080fe400078e33ff */
[----:B------:R-:W-:-:S03]  /*0470*/  IADD3 R27, PT, PT, R2, R25, RZ ;  /* 0x00000019021b7210 */ /* 0x000fc60007ffe0ff */
[----:B------:R-:W-:Y:S02]  /*0480*/  IMAD.IADD R15, R24, 0x1, R15 ;  /* 0x00000001180f7824 */ /* 0x000fe400078e020f */
[----:B------:R-:W1:Y:S01]  /*0490*/  LDC.64 R12, c[0x0][0x388] ;  /* 0x0000e200ff0c7b82 */ /* 0x000e620000000a00 */
[----:B0-----:R-:W-:-:S05]  /*04a0*/  IMAD.WIDE.U32 R28, R27, 0x8, R10 ;  /* 0x000000081b1c7825 */ /* 0x001fca00078e000a */
[----:B------:R-:W2:Y:S01]  /*04b0*/  LDG.E.64 R18, desc[UR4][R28.64] ;  /* 0x000000041c127981 */ /* 0x000ea2000c1e1b00 */
[----:B-1----:R-:W-:Y:S01]  /*04c0*/  IMAD.WIDE R12, R15, 0x8, R12 ;  /* 0x000000080f0c7825 */ /* 0x002fe200078e020c */
[----:B------:R-:W-:-:S04]  /*04d0*/  IADD3 R15, PT, PT, R27, 0x1, RZ ;  /* 0x000000011b0f7810 */ /* 0x000fc80007ffe0ff */
[----:B------:R-:W2:Y:S01]  /*04e0*/  LDG.E.64 R16, desc[UR4][R12.64] ;  /* 0x000000040c107981 */ /* 0x000ea2000c1e1b00 */
[----:B------:R-:W-:-:S03]  /*04f0*/  IMAD.WIDE.U32 R14, R15, 0x8, R10 ;  /* 0x000000080f0e7825 */ /* 0x000fc600078e000a */
[----:B------:R-:W3:Y:S04]  /*0500*/  LDG.E.64 R22, desc[UR4][R12.64+-0x8] ;  /* 0xfffff8040c167981 */ /* 0x000ee8000c1e1b00 */
[----:B------:R-:W3:Y:S01]  /*0510*/  LDG.E.64 R14, desc[UR4][R14.64] ;  /* 0x000000040e0e7981 */ /* 0x000ee2000c1e1b00 */
[----:B--2---:R-:W-:Y:S01]  /*0520*/  DFMA R16, R18, R16, R20 ;  /* 0x000000101210722b */ /* 0x004fe20000000014 */
[----:B------:R-:W-:Y:S02]  /*0530*/  VIADD R21, R27, 0x2 ;  /* 0x000000021b157836 */ /* 0x000fe40000000000 */
[----:B------:R-:W2:Y:S02]  /*0540*/  LDG.E.64 R18, desc[UR4][R12.64+-0x10] ;  /* 0xfffff0040c127981 */ /* 0x000ea4000c1e1b00 */
[----:B------:R-:W-:-:S03]  /*0550*/  IMAD.WIDE.U32 R20, R21, 0x8, R10 ;  /* 0x0000000815147825 */ /* 0x000fc600078e000a */
[----:B---3--:R-:W-:Y:S01]  /*0560*/  DFMA R22, R14, R22, R16 ;  /* 0x000000160e16722b */ /* 0x008fe20000000010 */
[----:B------:R-:W-:Y:S01]  /*0570*/  IADD3 R17, PT, PT, R27, 0x3, RZ ;  /* 0x000000031b117810 */ /* 0x000fe20007ffe0ff */
[----:B------:R-:W3:Y:S04]  /*0580*/  LDG.E.64 R14, desc[UR4][R12.64+-0x18] ;  /* 0xffffe8040c0e7981 */ /* 0x000ee8000c1e1b00 */
[----:B------:R-:W2:Y:S01]  /*0590*/  LDG.E.64 R20, desc[UR4][R20.64] ;  /* 0x0000000414147981 */ /* 0x000ea2000c1e1b00 */
[----:B------:R-:W-:-:S05]  /*05a0*/  IMAD.WIDE.U32 R28, R17, 0x8, R10 ;  /* 0x00000008111c7825 */ /* 0x000fca00078e000a */
[----:B------:R-:W3:Y:S01]  /*05b0*/  LDG.E.64 R16, desc[UR4][R28.64] ;  /* 0x000000041c107981 */ /* 0x000ee2000c1e1b00 */
[----:B--2---:R-:W-:Y:S01]  /*05c0*/  DFMA R18, R20, R18, R22 ;  /* 0x000000121412722b */ /* 0x004fe20000000016 */
[----:B------:R-:W-:-:S07]  /*05d0*/  VIADD R23, R27, 0x4 ;  /* 0x000000041b177836 */ /* 0x000fce0000000000 */
[----:B---3--:R-:W-:Y:S01]  /*05e0*/  DFMA R14, R16, R14, R18 ;  /* 0x0000000e100e722b */ /* 0x008fe20000000012 */
[--C-:B------:R-:W-:Y:S01]  /*05f0*/  IMAD.WIDE.U32 R18, R23, 0x8, R10.reuse ;  /* 0x0000000817127825 */ /* 0x100fe200078e000a */
[----:B------:R-:W-:Y:S01]  /*0600*/  IADD3 R23, PT, PT, R27, 0x5, RZ ;  /* 0x000000051b177810 */ /* 0x000fe20007ffe0ff */
[----:B------:R-:W2:Y:S04]  /*0610*/  LDG.E.64 R16, desc[UR4][R12.64+-0x20] ;  /* 0xffffe0040c107981 */ /* 0x000ea8000c1e1b00 */
[----:B------:R-:W2:Y:S01]  /*0620*/  LDG.E.64 R18, desc[UR4][R18.64] ;  /* 0x0000000412127981 */ /* 0x000ea2000c1e1b00 */
[----:B------:R-:W-:-:S03]  /*0630*/  IMAD.WIDE.U32 R20, R23, 0x8, R10 ;  /* 0x0000000817147825 */ /* 0x000fc600078e000a */
[----:B------:R-:W3:Y:S04]  /*0640*/  LDG.E.64 R22, desc[UR4][R12.64+-0x28] ;  /* 0xffffd8040c167981 */ /* 0x000ee8000c1e1b00 */
[----:B------:R-:W3:Y:S01]  /*0650*/  LDG.E.64 R20, desc[UR4][R20.64] ;  /* 0x0000000414147981 */ /* 0x000ee2000c1e1b00 */
[----:B------:R-:W-:Y:S01]  /*0660*/  IADD3 R25, PT, PT, R25, 0x8, RZ ;  /* 0x0000000819197810 */ /* 0x000fe20007ffe0ff */
[----:B--2---:R-:W-:Y:S01]  /*0670*/  DFMA R14, R18, R16, R14 ;  /* 0x00000010120e722b */ /* 0x004fe2000000000e */
[----:B------:R-:W-:-:S04]  /*0680*/  VIADD R17, R27, 0x6 ;  /* 0x000000061b117836 */ /* 0x000fc80000000000 */
[----:B------:R-:W-:-:S03]  /*0690*/  IMAD.WIDE.U32 R16, R17, 0x8, R10 ;  /* 0x0000000811107825 */ /* 0x000fc600078e000a */
[----:B---3--:R-:W-:Y:S01]  /*06a0*/  DFMA R22, R20, R22, R14 ;  /* 0x000000161416722b */ /* 0x008fe2000000000e */
[----:B------:R-:W-:Y:S01]  /*06b0*/  IMAD R27, R8, 0xdde, R25 ;  /* 0x00000dde081b7824 */ /* 0x000fe200078e0219 */
[----:B------:R-:W2:Y:S04]  /*06c0*/  LDG.E.64 R14, desc[UR4][R12.64+-0x30] ;  /* 0xffffd0040c0e7981 */ /* 0x000ea8000c1e1b00 */
[----:B------:R-:W2:Y:S01]  /*06d0*/  LDG.E.64 R16, desc[UR4][R16.64] ;  /* 0x0000000410107981 */ /* 0x000ea2000c1e1b00 */
[----:B------:R-:W-:-:S03]  /*06e0*/  IMAD.WIDE.U32 R10, R27, 0x8, R10 ;  /* 0x000000081b0a7825 */ /* 0x000fc600078e000a */
[----:B------:R-:W3:Y:S04]  /*06f0*/  LDG.E.64 R20, desc[UR4][R12.64+-0x38] ;  /* 0xffffc8040c147981 */ /* 0x000ee8000c1e1b00 */
[----:B------:R-:W3:Y:S01]  /*0700*/  LDG.E.64 R10, desc[UR4][R10.64] ;  /* 0x000000040a0a7981 */ /* 0x000ee2000c1e1b00 */
[----:B------:R-:W-:-:S05]  /*0710*/  VIADD R26, R26, 0x8 ;  /* 0x000000081a1a7836 */ /* 0x000fca0000000000 */
[----:B------:R-:W-:Y:S01]  /*0720*/  ISETP.NE.AND P2, PT, R26, R9, PT ;  /* 0x000000091a00720c */ /* 0x000fe20003f45270 */
[----:B--2---:R-:W-:-:S08]  /*0730*/  DFMA R14, R16, R14, R22 ;  /* 0x0000000e100e722b */ /* 0x004fd00000000016 */
[----:B---3--:R-:W-:-:S04]  /*0740*/  DFMA R20, R10, R20, R14 ;  /* 0x000000140a14722b */ /* 0x008fc8000000000e */
[----:B------:R-:W-:Y:S07]  /*0750*/  @P2 BRA `(.L_x_6) ;  /* 0xfffffffc003c2947 */ /* 0x000fee000383ffff */
.L_x_5:
[----:B------:R-:W-:Y:S05]  /*0760*/  BSYNC.RECONVERGENT B2 ;  /* 0x0000000000027941 */ /* 0x000fea0003800200 */
.L_x_4:
[----:B------:R-:W-:Y:S05]  /*0770*/  @!P3 BRA `(.L_x_3) ;  /* 0x0000000000f8b947 */ /* 0x000fea0003800000 */
[----:B------:R-:W-:Y:S01]  /*0780*/  BSSY.RECONVERGENT B2, `(.L_x_7) ;  /* 0x000001e000027945 */ /* 0x000fe20003800200 */
[----:B------:R-:W-:-:S03]  /*0790*/  ISETP.NE.AND P2, PT, R7, RZ, PT ;  /* 0x000000ff0700720c */ /* 0x000fc60003f45270 */
[----:B------:R-:W-:Y:S10]  /*07a0*/  @!P0 BRA `(.L_x_8) ;  /* 0x00000000006c8947 */ /* 0x000ff40003800000 */
[----:B------:R-:W0:Y:S01]  /*07b0*/  LDC.64 R16, c[0x0][0x388] ;  /* 0x0000e200ff107b82 */ /* 0x000e220000000a00 */
[----:B------:R-:W-:Y:S01]  /*07c0*/  LOP3.LUT R13, RZ, R25, RZ, 0x33, !PT ;  /* 0x00000019ff0d7212 */ /* 0x000fe200078e33ff */
[----:B------:R-:W-:-:S03]  /*07d0*/  IMAD R2, R8, 0xdde, R25 ;  /* 0x00000dde08027824 */ /* 0x000fc600078e0219 */
[----:B------:R-:W-:Y:S01]  /*07e0*/  IADD3 R13, PT, PT, R13, R24, RZ ;  /* 0x000000180d0d7210 */ /* 0x000fe20007ffe0ff */
[----:B------:R-:W-:Y:S02]  /*07f0*/  VIADD R27, R2, 0x1 ;  /* 0x00000001021b7836 */ /* 0x000fe40000000000 */
[----:B------:R-:W1:Y:S02]  /*0800*/  LDC.64 R10, c[0x0][0x380] ;  /* 0x0000e000ff0a7b82 */ /* 0x000e640000000a00 */
[----:B0-----:R-:W-:-:S05]  /*0810*/  IMAD.WIDE R16, R13, 0x8, R16 ;  /* 0x000000080d107825 */ /* 0x001fca00078e0210 */
[----:B------:R-:W2:Y:S01]  /*0820*/  LDG.E.64 R12, desc[UR4][R16.64] ;  /* 0x00000004100c7981 */ /* 0x000ea2000c1e1b00 */
[----:B-1----:R-:W-:-:S05]  /*0830*/  IMAD.WIDE.U32 R26, R27, 0x8, R10 ;  /* 0x000000081b1a7825 */ /* 0x002fca00078e000a */
[----:B------:R-:W2:Y:S01]  /*0840*/  LDG.E.64 R18, desc[UR4][R26.64] ;  /* 0x000000041a127981 */ /* 0x000ea2000c1e1b00 */
[C---:B------:R-:W-:Y:S01]  /*0850*/  IADD3 R15, PT, PT, R2.reuse, 0x2, RZ ;  /* 0x00000002020f7810 */ /* 0x040fe20007ffe0ff */
[----:B------:R-:W-:-:S04]  /*0860*/  VIADD R23, R2, 0x3 ;  /* 0x0000000302177836 */ /* 0x000fc80000000000 */
[----:B------:R-:W-:Y:S01]  /*0870*/  IMAD.WIDE.U32 R14, R15, 0x8, R10 ;  /* 0x000000080f0e7825 */ /* 0x000fe200078e000a */
[----:B------:R-:W-:-:S03]  /*0880*/  IADD3 R29, PT, PT, R2, 0x4, RZ ;  /* 0x00000004021d7810 */ /* 0x000fc60007ffe0ff */
[--C-:B------:R-:W-:Y:S01]  /*0890*/  IMAD.WIDE.U32 R22, R23, 0x8, R10.reuse ;  /* 0x0000000817167825 */ /* 0x100fe200078e000a */
[----:B------:R-:W3:Y:S04]  /*08a0*/  LDG.E.64 R26, desc[UR4][R16.64+-0x18] ;  /* 0xffffe804101a7981 */ /* 0x000ee8000c1e1b00 */
[----:B------:R-:W4:Y:S01]  /*08b0*/  LDG.E.64 R14, desc[UR4][R14.64] ;  /* 0x000000040e0e7981 */ /* 0x000f22000c1e1b00 */
[----:B------:R-:W-:-:S03]  /*08c0*/  IMAD.WIDE.U32 R10, R29, 0x8, R10 ;  /* 0x000000081d0a7825 */ /* 0x000fc600078e000a */
[----:B------:R-:W5:Y:S04]  /*08d0*/  LDG.E.64 R22, desc[UR4][R22.64] ;  /* 0x0000000416167981 */ /* 0x000f68000c1e1b00 */
[----:B------:R-:W3:Y:S01]  /*08e0*/  LDG.E.64 R10, desc[UR4][R10.64] ;  /* 0x000000040a0a7981 */ /* 0x000ee2000c1e1b00 */
[----:B--2---:R-:W-:-:S03]  /*08f0*/  DFMA R18, R18, R12, R20 ;  /* 0x0000000c1212722b */ /* 0x004fc60000000014 */
[----:B------:R-:W4:Y:S04]  /*0900*/  LDG.E.64 R12, desc[UR4][R16.64+-0x8] ;  /* 0xfffff804100c7981 */ /* 0x000f28000c1e1b00 */
[----:B------:R-:W5:Y:S01]  /*0910*/  LDG.E.64 R20, desc[UR4][R16.64+-0x10] ;  /* 0xfffff00410147981 */ /* 0x000f62000c1e1b00 */
[----:B------:R-:W-:Y:S01]  /*0920*/  VIADD R25, R25, 0x4 ;  /* 0x0000000419197836 */ /* 0x000fe20000000000 */
[----:B----4-:R-:W-:-:S08]  /*0930*/  DFMA R12, R14, R12, R18 ;  /* 0x0000000c0e0c722b */ /* 0x010fd00000000012 */
[----:B-----5:R-:W-:-:S08]  /*0940*/  DFMA R20, R22, R20, R12 ;  /* 0x000000141614722b */ /* 0x020fd0000000000c */
[----:B---3--:R-:W-:-:S11]  /*0950*/  DFMA R20, R10, R26, R20 ;  /* 0x0000001a0a14722b */ /* 0x008fd60000000014 */
.L_x_8:
[----:B------:R-:W-:Y:S05]  /*0960*/  BSYNC.RECONVERGENT B2 ;  /* 0x0000000000027941 */ /* 0x000fea0003800200 */
.L_x_7:
[----:B------:R-:W-:Y:S05]  /*0970*/  @!P2 BRA `(.L_x_3) ;  /* 0x000000000078a947 */ /* 0x000fea0003800000 */
[----:B------:R-:W0:Y:S01]  /*0980*/  LDC.64 R16, c[0x0][0x380] ;  /* 0x0000e000ff107b82 */ /* 0x000e220000000a00 */
[----:B------:R-:W-:Y:S02]  /*0990*/  ISETP.NE.AND P2, PT, R7, 0x1, PT ;  /* 0x000000010700780c */ /* 0x000fe40003f45270 */
[----:B------:R-:W-:-:S05]  /*09a0*/  LOP3.LUT P3, RZ, R4, 0x1, RZ, 0xc0, !PT ;  /* 0x0000000104ff7812 */ /* 0x000fca000786c0ff */
[----:B------:R-:W1:Y:S06]  /*09b0*/  LDC.64 R14, c[0x0][0x388] ;  /* 0x0000e200ff0e7b82 */ /* 0x000e6c0000000a00 */
[----:B------:R-:W-:Y:S01]  /*09c0*/  @P2 IMAD R2, R8, 0xdde, R25 ;  /* 0x00000dde08022824 */ /* 0x000fe200078e0219 */
[----:B------:R-:W-:Y:S01]  /*09d0*/  @P2 LOP3.LUT R23, RZ, R25, RZ, 0x33, !PT ;  /* 0x00000019ff172212 */ /* 0x000fe200078e33ff */
[----:B------:R-:W2:Y:S01]  /*09e0*/  LDC.64 R10, c[0x0][0x380] ;  /* 0x0000e000ff0a7b82 */ /* 0x000ea20000000a00 */
[----:B------:R-:W-:Y:S02]  /*09f0*/  @P2 VIADD R25, R25, 0x2 ;  /* 0x0000000219192836 */ /* 0x000fe40000000000 */
[C---:B------:R-:W-:Y:S01]  /*0a00*/  @P2 IADD3 R19, PT, PT, R2.reuse, 0x1, RZ ;  /* 0x0000000102132810 */ /* 0x040fe20007ffe0ff */
[----:B------:R-:W-:Y:S01]  /*0a10*/  @P2 IMAD.IADD R27, R23, 0x1, R24 ;  /* 0x00000001171b2824 */ /* 0x000fe200078e0218 */
[----:B------:R-:W-:Y:S01]  /*0a20*/  @P2 IADD3 R23, PT, PT, R2, 0x2, RZ ;  /* 0x0000000202172810 */ /* 0x000fe20007ffe0ff */
[----:B------:R-:W-:-:S02]  /*0a30*/  @P3 IMAD R2, R8, 0xdde, R25 ;  /* 0x00000dde08023824 */ /* 0x000fc400078e0219 */
[----:B------:R-:W3:Y:S01]  /*0a40*/  LDC.64 R12, c[0x0][0x388] ;  /* 0x0000e200ff0c7b82 */ /* 0x000ee20000000a00 */
[----:B0-----:R-:W-:-:S04]  /*0a50*/  @P2 IMAD.WIDE.U32 R18, R19, 0x8, R16 ;  /* 0x0000000813122825 */ /* 0x001fc800078e0010 */
[----:B------:R-:W-:Y:S02]  /*0a60*/  @P2 IMAD.WIDE.U32 R16, R23, 0x8, R16 ;  /* 0x0000000817102825 */ /* 0x000fe400078e0010 */
[----:B------:R-:W4:Y:S02]  /*0a70*/  @P2 LDG.E.64 R18, desc[UR4][R18.64] ;  /* 0x0000000412122981 */ /* 0x000f24000c1e1b00 */
[----:B-1----:R-:W-:Y:S01]  /*0a80*/  @P2 IMAD.WIDE R14, R27, 0x8, R14 ;  /* 0x000000081b0e2825 */ /* 0x002fe200078e020e */
[----:B------:R-:W-:Y:S01]  /*0a90*/  @P3 LOP3.LUT R27, RZ, R25, RZ, 0x33, !PT ;  /* 0x00000019ff1b3212 */ /* 0x000fe200078e33ff */
[----:B------:R-:W5:Y:S04]  /*0aa0*/  @P2 LDG.E.64 R16, desc[UR4][R16.64] ;  /* 0x0000000410102981 */ /* 0x000f68000c1e1b00 */
[----:B------:R-:W4:Y:S01]  /*0ab0*/  @P2 LDG.E.64 R22, desc[UR4][R14.64] ;  /* 0x000000040e162981 */ /* 0x000f22000c1e1b00 */
[----:B------:R-:W-:Y:S01]  /*0ac0*/  @P3 IADD3 R27, PT, PT, R27, R24, RZ ;  /* 0x000000181b1b3210 */ /* 0x000fe20007ffe0ff */
[----:B------:R-:W-:-:S02]  /*0ad0*/  @P3 VIADD R29, R2, 0x1 ;  /* 0x00000001021d3836 */ /* 0x000fc40000000000 */
[----:B------:R-:W5:Y:S02]  /*0ae0*/  @P2 LDG.E.64 R24, desc[UR4][R14.64+-0x8] ;  /* 0xfffff8040e182981 */ /* 0x000f64000c1e1b00 */
[----:B--2---:R-:W-:-:S04]  /*0af0*/  @P3 IMAD.WIDE.U32 R10, R29, 0x8, R10 ;  /* 0x000000081d0a3825 */ /* 0x004fc800078e000a */
[----:B---3--:R-:W-:Y:S02]  /*0b00*/  @P3 IMAD.WIDE R12, R27, 0x8, R12 ;  /* 0x000000081b0c3825 */ /* 0x008fe400078e020c */
[----:B------:R-:W2:Y:S04]  /*0b10*/  @P3 LDG.E.64 R10, desc[UR4][R10.64] ;  /* 0x000000040a0a3981 */ /* 0x000ea8000c1e1b00 */
[----:B------:R-:W2:Y:S01]  /*0b20*/  @P3 LDG.E.64 R12, desc[UR4][R12.64] ;  /* 0x000000040c0c3981 */ /* 0x000ea2000c1e1b00 */
[----:B----4-:R-:W-:-:S08]  /*0b30*/  @P2 DFMA R22, R22, R18, R20 ;  /* 0x000000121616222b */ /* 0x010fd00000000014 */
[----:B-----5:R-:W-:-:S08]  /*0b40*/  @P2 DFMA R20, R24, R16, R22 ;  /* 0x000000101814222b */ /* 0x020fd00000000016 */
[----:B--2---:R-:W-:-:S11]  /*0b50*/  @P3 DFMA R20, R10, R12, R20 ;  /* 0x0000000c0a14322b */ /* 0x004fd60000000014 */
.L_x_3:
[----:B------:R-:W-:Y:S05]  /*0b60*/  BSYNC.RECONVERGENT B0 ;  /* 0x0000000000007941 */ /* 0x000fea0003800200 */
.L_x_2:
[----:B------:R-:W-:-:S13]  /*0b70*/  ISETP.NE.AND P2, PT, R3, R8, PT ;  /* 0x000000080300720c */ /* 0x000fda0003f45270 */
[----:B------:R-:W-:Y:S05]  /*0b80*/  @P2 BRA `(.L_x_9) ;  /* 0xfffffff400f82947 */ /* 0x000fea000383ffff */
.L_x_1:
[----:B------:R-:W-:Y:S05]  /*0b90*/  BSYNC.RECONVERGENT B1 ;  /* 0x0000000000017941 */ /* 0x000fea0003800200 */
.L_x_0:
[----:B------:R-:W0:Y:S01]  /*0ba0*/  LDC.64 R4, c[0x0][0x390] ;  /* 0x0000e400ff047b82 */ /* 0x000e220000000a00 */
[----:B------:R-:W-:-:S04]  /*0bb0*/  IMAD R3, R3, 0xdde, R0 ;  /* 0x00000dde03037824 */ /* 0x000fc800078e0200 */
[----:B0-----:R-:W-:-:S05]  /*0bc0*/  IMAD.WIDE R2, R3, 0x8, R4 ;  /* 0x0000000803027825 */ /* 0x001fca00078e0204 */
[----:B------:R-:W-:Y:S01]  /*0bd0*/  STG.E.64 desc[UR4][R2.64], R20 ;  /* 0x0000001402007986 */ /* 0x000fe2000c101b04 */
[----:B------:R-:W-:Y:S05]  /*0be0*/  EXIT ;  /* 0x000000000000794d */ /* 0x000fea0003800000 */
.L_x_10:
[----:B------:R-:W-:-:S00]  /*0bf0*/  BRA `(.L_x_10) ;  /* 0xfffffffc00fc7947 */ /* 0x000fc0000383ffff */
[----:B------:R-:W-:-:S00]  /*0c00*/  NOP ;  /* 0x0000000000007918 */ /* 0x000fc00000000000 */
[----:B------:R-:W-:-:S00]  /*0c10*/  NOP ;  /* 0x0000000000007918 */ /* 0x000fc00000000000 */
[----:B------:R-:W-:-:S00]  /*0c20*/  NOP ;  /* 0x0000000000007918 */ /* 0x000fc00000000000 */
[----:B------:R-:W-:-:S00]  /*0c30*/  NOP ;  /* 0x0000000000007918 */ /* 0x000fc00000000000 */
[----:B------:R-:W-:-:S00]  /*0c40*/  NOP ;  /* 0x0000000000007918 */ /* 0x000fc00000000000 */
[----:B------:R-:W-:-:S00]  /*0c50*/  NOP ;  /* 0x0000000000007918 */ /* 0x000fc00000000000 */
[----:B------:R-:W-:-:S00]  /*0c60*/  NOP ;  /* 0x0000000000007918 */ /* 0x000fc00000000000 */
[----:B------:R-:W-:-:S00]  /*0c70*/  NOP ;  /* 0x0000000000007918 */ /* 0x000fc00000000000 */
.L_x_11:


//--------------------- .nv.shared.reserved.0     --------------------------
	.section	.nv.shared.reserved.0,"aw",@nobits
	.weak		__nv_reservedSMEM_offset_0_alias
	.size		__nv_reservedSMEM_offset_0_alias, 0, 64
	.other		__nv_reservedSMEM_offset_0_alias,@"STO_CUDA_RESERVED_SHARED STV_DEFAULT"
__nv_reservedSMEM_offset_0_alias:
	.zero		0
	.zero		64


//--------------------- .nv.constant0._Z4convPdS_S_iiii --------------------------
	.section	.nv.constant0._Z4convPdS_S_iiii,"a",@progbits
	.sectionflags	@""
	.align	4
.nv.constant0._Z4convPdS_S_iiii:
	.zero		936


//--------------------- SYMBOLS --------------------------

	.type		.nv.reservedSmem.offset0,@object
	.size		.nv.reservedSmem.offset0,0x4
